	.headerflags	@"EF_CUDA_TEXMODE_UNIFIED EF_CUDA_64BIT_ADDRESS EF_CUDA_ACCELERATORS EF_CUDA_SM90 EF_CUDA_VIRTUAL_SM(EF_CUDA_SM90)"
	.elftype	@"ET_EXEC"


//--------------------- .nv.info                  --------------------------
	.section	.nv.info,"",@"SHT_CUDA_INFO"
	.align	4


	//----- nvinfo : EIATTR_REGCOUNT
	.align		4
        /*0000*/ 	.byte	0x04, 0x2f
        /*0002*/ 	.short	(.L_3 - .L_2)
	.align		4
.L_2:
        /*0004*/ 	.word	index@(triton_poi_fused__native_batch_norm_legit_no_training_silu_46)
        /*0008*/ 	.word	0x00000028


	//----- nvinfo : EIATTR_MIN_STACK_SIZE
	.align		4
.L_3:
        /*000c*/ 	.byte	0x04, 0x12
        /*000e*/ 	.short	(.L_5 - .L_4)
	.align		4
.L_4:
        /*0010*/ 	.word	index@(triton_poi_fused__native_batch_norm_legit_no_training_silu_46)
        /*0014*/ 	.word	0x00000000


	//----- nvinfo : EIATTR_FRAME_SIZE
	.align		4
.L_5:
        /*0018*/ 	.byte	0x04, 0x11
        /*001a*/ 	.short	(.L_7 - .L_6)
	.align		4
.L_6:
        /*001c*/ 	.word	index@(triton_poi_fused__native_batch_norm_legit_no_training_silu_46)
        /*0020*/ 	.word	0x00000000


	//----- nvinfo : EIATTR_MIN_STACK_SIZE
	.align		4
.L_7:
        /*0024*/ 	.byte	0x04, 0x12
        /*0026*/ 	.short	(.L_9 - .L_8)
	.align		4
.L_8:
        /*0028*/ 	.word	index@(triton_poi_fused__native_batch_norm_legit_no_training_silu_46)
        /*002c*/ 	.word	0x00000000
.L_9:


//--------------------- .nv.info.triton_poi_fused__native_batch_norm_legit_no_training_silu_46 --------------------------
	.section	.nv.info.triton_poi_fused__native_batch_norm_legit_no_training_silu_46,"",@"SHT_CUDA_INFO"
	.sectionflags	@""
	.align	4


	//----- nvinfo : EIATTR_CUDA_API_VERSION
	.align		4
        /*0000*/ 	.byte	0x04, 0x37
        /*0002*/ 	.short	(.L_11 - .L_10)
.L_10:
        /*0004*/ 	.word	0x0000007c


	//----- nvinfo : EIATTR_KPARAM_INFO
	.align		4
.L_11:
        /*0008*/ 	.byte	0x04, 0x17
        /*000a*/ 	.short	(.L_13 - .L_12)
.L_12:
        /*000c*/ 	.word	0x00000000
        /*0010*/ 	.short	0x0007
        /*0012*/ 	.short	0x0034
        /*0014*/ 	.byte	0x00, 0xf0, 0x11, 0x00


	//----- nvinfo : EIATTR_KPARAM_INFO
	.align		4
.L_13:
        /*0018*/ 	.byte	0x04, 0x17
        /*001a*/ 	.short	(.L_15 - .L_14)
.L_14:
        /*001c*/ 	.word	0x00000000
        /*0020*/ 	.short	0x0006
        /*0022*/ 	.short	0x0030
        /*0024*/ 	.byte	0x00, 0xf0, 0x11, 0x00


	//----- nvinfo : EIATTR_KPARAM_INFO
	.align		4
.L_15:
        /*0028*/ 	.byte	0x04, 0x17
        /*002a*/ 	.short	(.L_17 - .L_16)
.L_16:
        /*002c*/ 	.word	0x00000000
        /*0030*/ 	.short	0x0005
        /*0032*/ 	.short	0x0028
        /*0034*/ 	.byte	0x00, 0xf4, 0x21, 0x00


	//----- nvinfo : EIATTR_KPARAM_INFO
	.align		4
.L_17:
        /*0038*/ 	.byte	0x04, 0x17
        /*003a*/ 	.short	(.L_19 - .L_18)
.L_18:
        /*003c*/ 	.word	0x00000000
        /*0040*/ 	.short	0x0004
        /*0042*/ 	.short	0x0020
        /*0044*/ 	.byte	0x00, 0xf4, 0x21, 0x00


	//----- nvinfo : EIATTR_KPARAM_INFO
	.align		4
.L_19:
        /*0048*/ 	.byte	0x04, 0x17
        /*004a*/ 	.short	(.L_21 - .L_20)
.L_20:
        /*004c*/ 	.word	0x00000000
        /*0050*/ 	.short	0x0003
        /*0052*/ 	.short	0x0018
        /*0054*/ 	.byte	0x00, 0xf4, 0x21, 0x00


	//----- nvinfo : EIATTR_KPARAM_INFO
	.align		4
.L_21:
        /*0058*/ 	.byte	0x04, 0x17
        /*005a*/ 	.short	(.L_23 - .L_22)
.L_22:
        /*005c*/ 	.word	0x00000000
        /*0060*/ 	.short	0x0002
        /*0062*/ 	.short	0x0010
        /*0064*/ 	.byte	0x00, 0xf4, 0x21, 0x00


	//----- nvinfo : EIATTR_KPARAM_INFO
	.align		4
.L_23:
        /*0068*/ 	.byte	0x04, 0x17
        /*006a*/ 	.short	(.L_25 - .L_24)
.L_24:
        /*006c*/ 	.word	0x00000000
        /*0070*/ 	.short	0x0001
        /*0072*/ 	.short	0x0008
        /*0074*/ 	.byte	0x00, 0xf4, 0x21, 0x00


	//----- nvinfo : EIATTR_KPARAM_INFO
	.align		4
.L_25:
        /*0078*/ 	.byte	0x04, 0x17
        /*007a*/ 	.short	(.L_27 - .L_26)
.L_26:
        /*007c*/ 	.word	0x00000000
        /*0080*/ 	.short	0x0000
        /*0082*/ 	.short	0x0000
        /*0084*/ 	.byte	0x00, 0xf4, 0x21, 0x00


	//----- nvinfo : EIATTR_SPARSE_MMA_MASK
	.align		4
.L_27:
        /*0088*/ 	.byte	0x03, 0x50
        /*008a*/ 	.short	0x0000


	//----- nvinfo : EIATTR_MAXREG_COUNT
	.align		4
        /*008c*/ 	.byte	0x03, 0x1b
        /*008e*/ 	.short	0x00ff


	//----- nvinfo : EIATTR_EXIT_INSTR_OFFSETS
	.align		4
        /*0090*/ 	.byte	0x04, 0x1c
        /*0092*/ 	.short	(.L_29 - .L_28)


	//   ....[0]....
.L_28:
        /*0094*/ 	.word	0x00001ae0


	//   ....[1]....
        /*0098*/ 	.word	0x00001b30


	//----- nvinfo : EIATTR_REQNTID
	.align		4
.L_29:
        /*009c*/ 	.byte	0x04, 0x10
        /*009e*/ 	.short	(.L_31 - .L_30)
.L_30:
        /*00a0*/ 	.word	0x00000100
        /*00a4*/ 	.word	0x00000001
        /*00a8*/ 	.word	0x00000001


	//----- nvinfo : EIATTR_CBANK_PARAM_SIZE
	.align		4
.L_31:
        /*00ac*/ 	.byte	0x03, 0x19
        /*00ae*/ 	.short	0x0038


	//----- nvinfo : EIATTR_PARAM_CBANK
	.align		4
        /*00b0*/ 	.byte	0x04, 0x0a
        /*00b2*/ 	.short	(.L_33 - .L_32)
	.align		4
.L_32:
        /*00b4*/ 	.word	index@(.nv.constant0.triton_poi_fused__native_batch_norm_legit_no_training_silu_46)
        /*00b8*/ 	.short	0x0210
        /*00ba*/ 	.short	0x0038


	//----- nvinfo : EIATTR_SW_WAR
	.align		4
.L_33:
        /*00bc*/ 	.byte	0x04, 0x36
        /*00be*/ 	.short	(.L_35 - .L_34)
.L_34:
        /*00c0*/ 	.word	0x00000008
.L_35:


//--------------------- .nv.callgraph             --------------------------
	.section	.nv.callgraph,"",@"SHT_CUDA_CALLGRAPH"
	.align	4
	.sectionentsize	8
	.align		4
        /*0000*/ 	.word	0x00000000
	.align		4
        /*0004*/ 	.word	0xffffffff
	.align		4
        /*0008*/ 	.word	0x00000000
	.align		4
        /*000c*/ 	.word	0xfffffffe
	.align		4
        /*0010*/ 	.word	0x00000000
	.align		4
        /*0014*/ 	.word	0xfffffffd
	.align		4
        /*0018*/ 	.word	0x00000000
	.align		4
        /*001c*/ 	.word	0xfffffffc


//--------------------- .nv.constant4             --------------------------
	.section	.nv.constant4,"a",@progbits
	.align	8
	.align		8
.nv.constant4:
        /*0000*/ 	.dword	_$_str
	.align		8
        /*0008*/ 	.dword	_$_str_$_2


//--------------------- .text.triton_poi_fused__native_batch_norm_legit_no_training_silu_46 --------------------------
	.section	.text.triton_poi_fused__native_batch_norm_legit_no_training_silu_46,"ax",@progbits
	.sectionflags	@"SHF_BARRIERS=1"
	.align	128
        .global         triton_poi_fused__native_batch_norm_legit_no_training_silu_46
        .type           triton_poi_fused__native_batch_norm_legit_no_training_silu_46,@function
        .size           triton_poi_fused__native_batch_norm_legit_no_training_silu_46,(.L_x_1 - triton_poi_fused__native_batch_norm_legit_no_training_silu_46)
        .other          triton_poi_fused__native_batch_norm_legit_no_training_silu_46,@"STO_CUDA_ENTRY STV_DEFAULT"
triton_poi_fused__native_batch_norm_legit_no_training_silu_46:
.text.triton_poi_fused__native_batch_norm_legit_no_training_silu_46:
[----:B------:R-:W0:Y:S01]  /*0000*/  LDC R1, c[0x0][0x28] ;  /* 0x00000a00ff017b82 */ /* 0x000e220000000800 */
[----:B------:R-:W1:Y:S07]  /*0010*/  S2R R3, SR_TID.X ;  /* 0x0000000000037919 */ /* 0x000e6e0000002100 */
[----:B------:R-:W2:Y:S01]  /*0020*/  LDC.64 R16, c[0x0][0x210] ;  /* 0x00008400ff107b82 */ /* 0x000ea20000000a00 */
[----:B------:R-:W-:Y:S01]  /*0030*/  CS2R R6, SRZ ;  /* 0x0000000000067805 */ /* 0x000fe2000001ff00 */
[----:B------:R-:W-:Y:S01]  /*0040*/  ULDC.64 UR6, c[0x0][0x208] ;  /* 0x0000820000067ab9 */ /* 0x000fe20000000a00 */
[----:B------:R-:W3:Y:S01]  /*0050*/  S2R R25, SR_CTAID.Y ;  /* 0x0000000000197919 */ /* 0x000ee20000002600 */
[----:B------:R-:W4:Y:S01]  /*0060*/  S2R R0, SR_CTAID.X ;  /* 0x0000000000007919 */ /* 0x000f220000002500 */
[----:B------:R-:W-:-:S03]  /*0070*/  CS2R R10, SRZ ;  /* 0x00000000000a7805 */ /* 0x000fc6000001ff00 */
[----:B------:R-:W5:Y:S01]  /*0080*/  S2UR UR5, SR_CgaCtaId ;  /* 0x00000000000579c3 */ /* 0x000f620000008800 */
[----:B------:R-:W-:-:S07]  /*0090*/  UMOV UR4, 0x400 ;  /* 0x0000040000047882 */ /* 0x000fce0000000000 */
[----:B------:R-:W5:Y:S08]  /*00a0*/  LDC.64 R30, c[0x0][0x220] ;  /* 0x00008800ff1e7b82 */ /* 0x000f700000000a00 */
[----:B------:R-:W5:Y:S01]  /*00b0*/  LDC.64 R34, c[0x0][0x218] ;  /* 0x00008600ff227b82 */ /* 0x000f620000000a00 */
[----:B-1----:R-:W-:Y:S02]  /*00c0*/  SHF.L.U32 R2, R3, 0x2, RZ ;  /* 0x0000000203027819 */ /* 0x002fe400000006ff */
[----:B------:R-:W-:-:S02]  /*00d0*/  SHF.R.U32.HI R4, RZ, 0x6, R3 ;  /* 0x00000006ff047819 */ /* 0x000fc40000011603 */
[----:B------:R-:W-:Y:S02]  /*00e0*/  LOP3.LUT R5, R2, 0xfc, RZ, 0xc0, !PT ;  /* 0x000000fc02057812 */ /* 0x000fe400078ec0ff */
[----:B---3--:R-:W-:Y:S02]  /*00f0*/  SHF.L.U32 R25, R25, 0x4, RZ ;  /* 0x0000000419197819 */ /* 0x008fe400000006ff */
[----:B------:R-:W-:Y:S02]  /*0100*/  SGXT.U32 R4, R4, 0x2 ;  /* 0x000000020404781a */ /* 0x000fe40000000000 */
[----:B----4-:R-:W-:Y:S02]  /*0110*/  PRMT R18, R5, 0x6540, R0 ;  /* 0x0000654005127816 */ /* 0x010fe40000000000 */
[----:B------:R-:W-:Y:S02]  /*0120*/  LOP3.LUT R19, R25, R4, RZ, 0xfc, !PT ;  /* 0x0000000419137212 */ /* 0x000fe400078efcff */
[----:B------:R-:W-:-:S02]  /*0130*/  CS2R R4, SRZ ;  /* 0x0000000000047805 */ /* 0x000fc4000001ff00 */
[----:B------:R-:W-:Y:S02]  /*0140*/  ISETP.GE.AND P0, PT, R18, 0x400, PT ;  /* 0x000004001200780c */ /* 0x000fe40003f06270 */
[C---:B------:R-:W-:Y:S02]  /*0150*/  LEA R15, R19.reuse, R18, 0xa ;  /* 0x00000012130f7211 */ /* 0x040fe400078e50ff */
[C---:B------:R-:W-:Y:S02]  /*0160*/  ISETP.LT.AND P1, PT, R19.reuse, 0x10, !P0 ;  /* 0x000000101300780c */ /* 0x040fe40004721270 */
[----:B------:R-:W-:Y:S01]  /*0170*/  LOP3.LUT R9, R19, 0x4, RZ, 0xfc, !PT ;  /* 0x0000000413097812 */ /* 0x000fe200078efcff */
[----:B--2---:R-:W-:-:S03]  /*0180*/  IMAD.WIDE R14, R15, 0x4, R16 ;  /* 0x000000040f0e7825 */ /* 0x004fc600078e0210 */
[----:B------:R-:W-:-:S07]  /*0190*/  ISETP.LT.AND P2, PT, R9, 0x10, !P0 ;  /* 0x000000100900780c */ /* 0x000fce0004741270 */
[----:B------:R1:W2:Y:S01]  /*01a0*/  @P1 LDG.E.EL.128 R4, desc[UR6][R14.64] ;  /* 0x000000060e041981 */ /* 0x0002a2000c2e1d00 */
[----:B------:R-:W-:Y:S02]  /*01b0*/  LEA R23, R9, R18, 0xa ;  /* 0x0000001209177211 */ /* 0x000fe400078e50ff */
[----:B------:R-:W-:Y:S02]  /*01c0*/  CS2R R8, SRZ ;  /* 0x0000000000087805 */ /* 0x000fe4000001ff00 */
[----:B------:R-:W-:Y:S01]  /*01d0*/  LOP3.LUT R13, R19, 0x8, RZ, 0xfc, !PT ;  /* 0x00000008130d7812 */ /* 0x000fe200078efcff */
[----:B------:R-:W-:-:S03]  /*01e0*/  IMAD.WIDE R22, R23, 0x4, R16 ;  /* 0x0000000417167825 */ /* 0x000fc600078e0210 */
[C---:B------:R-:W-:Y:S02]  /*01f0*/  ISETP.LT.AND P1, PT, R13.reuse, 0x10, !P0 ;  /* 0x000000100d00780c */ /* 0x040fe40004721270 */
[----:B------:R3:W4:Y:S01]  /*0200*/  @P2 LDG.E.EL.128 R8, desc[UR6][R22.64] ;  /* 0x0000000616082981 */ /* 0x000722000c2e1d00 */
[----:B------:R-:W-:Y:S02]  /*0210*/  LEA R21, R13, R18, 0xa ;  /* 0x000000120d157211 */ /* 0x000fe400078e50ff */
[----:B------:R-:W-:Y:S02]  /*0220*/  CS2R R12, SRZ ;  /* 0x00000000000c7805 */ /* 0x000fe4000001ff00 */
[----:B-1----:R-:W-:Y:S02]  /*0230*/  CS2R R14, SRZ ;  /* 0x00000000000e7805 */ /* 0x002fe4000001ff00 */
[----:B------:R-:W-:Y:S01]  /*0240*/  LOP3.LUT R19, R19, 0xc, RZ, 0xfc, !PT ;  /* 0x0000000c13137812 */ /* 0x000fe200078efcff */
[----:B------:R-:W-:-:S03]  /*0250*/  IMAD.WIDE R20, R21, 0x4, R16 ;  /* 0x0000000415147825 */ /* 0x000fc600078e0210 */
[C---:B------:R-:W-:Y:S02]  /*0260*/  ISETP.LT.AND P0, PT, R19.reuse, 0x10, !P0 ;  /* 0x000000101300780c */ /* 0x040fe40004701270 */
[----:B------:R-:W-:Y:S01]  /*0270*/  LEA R27, R19, R18, 0xa ;  /* 0x00000012131b7211 */ /* 0x000fe200078e50ff */
[----:B------:R1:W4:Y:S01]  /*0280*/  @P1 LDG.E.EL.128 R12, desc[UR6][R20.64] ;  /* 0x00000006140c1981 */ /* 0x000322000c2e1d00 */
[----:B------:R-:W-:-:S03]  /*0290*/  CS2R R18, SRZ ;  /* 0x0000000000127805 */ /* 0x000fc6000001ff00 */
[----:B---3--:R-:W-:Y:S01]  /*02a0*/  IMAD.WIDE R22, R27, 0x4, R16 ;  /* 0x000000041b167825 */ /* 0x008fe200078e0210 */
[----:B------:R-:W-:-:S06]  /*02b0*/  CS2R R16, SRZ ;  /* 0x0000000000107805 */ /* 0x000fcc000001ff00 */
[----:B------:R3:W4:Y:S01]  /*02c0*/  @P0 LDG.E.EL.128 R16, desc[UR6][R22.64] ;  /* 0x0000000616100981 */ /* 0x000722000c2e1d00 */
[----:B------:R-:W-:Y:S01]  /*02d0*/  SHF.R.U32.HI R24, RZ, 0x8, R2 ;  /* 0x00000008ff187819 */ /* 0x000fe20000011602 */
[----:B-----5:R-:W-:Y:S01]  /*02e0*/  UPRMT UR4, UR5, 0x654, UR4 ;  /* 0x0000065405047896 */ /* 0x020fe20008000004 */
[----:B-1----:R-:W-:Y:S02]  /*02f0*/  LOP3.LUT R20, R2, 0x3fc, RZ, 0xc0, !PT ;  /* 0x000003fc02147812 */ /* 0x002fe400078ec0ff */
[----:B------:R-:W-:Y:S02]  /*0300*/  SGXT.U32 R21, R24, 0x2 ;  /* 0x000000021815781a */ /* 0x000fe40000000000 */
[----:B------:R-:W-:Y:S02]  /*0310*/  LOP3.LUT R26, R3, 0xff, RZ, 0xc0, !PT ;  /* 0x000000ff031a7812 */ /* 0x000fe400078ec0ff */
[----:B------:R-:W-:Y:S02]  /*0320*/  LOP3.LUT R24, R21, 0x3fc, R2, 0xf8, !PT ;  /* 0x000003fc15187812 */ /* 0x000fe400078ef802 */
[----:B------:R-:W-:-:S02]  /*0330*/  LEA R27, R21, UR4, 0x2 ;  /* 0x00000004151b7c11 */ /* 0x000fc4000f8e10ff */
[----:B------:R-:W-:Y:S02]  /*0340*/  LEA R21, R24, UR4, 0x2 ;  /* 0x0000000418157c11 */ /* 0x000fe4000f8e10ff */
[----:B------:R-:W-:Y:S02]  /*0350*/  LEA R20, R20, R27, 0x2 ;  /* 0x0000001b14147211 */ /* 0x000fe400078e10ff */
[----:B------:R-:W-:Y:S02]  /*0360*/  LEA R26, R26, UR4, 0x2 ;  /* 0x000000041a1a7c11 */ /* 0x000fe4000f8e10ff */
[----:B------:R-:W-:-:S04]  /*0370*/  PRMT R33, R3, 0x6540, R0 ;  /* 0x0000654003217816 */ /* 0x000fc80000000000 */
[C---:B------:R-:W-:Y:S01]  /*0380*/  ISETP.GE.AND P0, PT, R33.reuse, 0x400, PT ;  /* 0x000004002100780c */ /* 0x040fe20003f06270 */
[C---:B0-----:R-:W-:Y:S02]  /*0390*/  IMAD.WIDE R36, R33.reuse, 0x4, R30 ;  /* 0x0000000421247825 */ /* 0x041fe400078e021e */
[----:B------:R-:W0:Y:S02]  /*03a0*/  LDC.64 R30, c[0x0][0x230] ;  /* 0x00008c00ff1e7b82 */ /* 0x000e240000000a00 */
[----:B------:R-:W-:Y:S01]  /*03b0*/  IMAD.WIDE R34, R33, 0x4, R34 ;  /* 0x0000000421227825 */ /* 0x000fe200078e0222 */
[----:B---3--:R-:W-:Y:S01]  /*03c0*/  MOV R22, RZ ;  /* 0x000000ff00167202 */ /* 0x008fe20000000f00 */
[----:B--2---:R-:W-:Y:S04]  /*03d0*/  STS [R21], R4 ;  /* 0x0000000415007388 */ /* 0x004fe80000000800 */
[----:B------:R-:W-:Y:S04]  /*03e0*/  STS [R20+0x4], R5 ;  /* 0x0000040514007388 */ /* 0x000fe80000000800 */
[----:B------:R-:W-:Y:S04]  /*03f0*/  STS [R20+0x8], R6 ;  /* 0x0000080614007388 */ /* 0x000fe80000000800 */
[----:B------:R-:W-:Y:S01]  /*0400*/  STS [R20+0xc], R7 ;  /* 0x00000c0714007388 */ /* 0x000fe20000000800 */
[----:B------:R-:W-:Y:S06]  /*0410*/  BAR.SYNC.DEFER_BLOCKING 0x0 ;  /* 0x0000000000007b1d */ /* 0x000fec0000010000 */
[----:B------:R-:W-:Y:S04]  /*0420*/  LDS R24, [R26] ;  /* 0x000000001a187984 */ /* 0x000fe80000000800 */
[----:B------:R-:W1:Y:S04]  /*0430*/  LDS R29, [R26+0x404] ;  /* 0x000404001a1d7984 */ /* 0x000e680000000800 */
[----:B------:R-:W2:Y:S04]  /*0440*/  LDS R23, [R26+0x808] ;  /* 0x000808001a177984 */ /* 0x000ea80000000800 */
[----:B------:R-:W-:Y:S01]  /*0450*/  LDS R27, [R26+0xc0c] ;  /* 0x000c0c001a1b7984 */ /* 0x000fe20000000800 */
[----:B------:R-:W-:Y:S06]  /*0460*/  BAR.SYNC.DEFER_BLOCKING 0x0 ;  /* 0x0000000000007b1d */ /* 0x000fec0000010000 */
[----:B----4-:R-:W-:Y:S04]  /*0470*/  STS [R21], R8 ;  /* 0x0000000815007388 */ /* 0x010fe80000000800 */
[----:B------:R-:W-:Y:S04]  /*0480*/  STS [R20+0x4], R9 ;  /* 0x0000040914007388 */ /* 0x000fe80000000800 */
[----:B------:R-:W-:Y:S04]  /*0490*/  STS [R20+0x8], R10 ;  /* 0x0000080a14007388 */ /* 0x000fe80000000800 */
[----:B------:R3:W-:Y:S01]  /*04a0*/  STS [R20+0xc], R11 ;  /* 0x00000c0b14007388 */ /* 0x0007e20000000800 */
[----:B------:R-:W-:Y:S01]  /*04b0*/  BAR.SYNC.DEFER_BLOCKING 0x0 ;  /* 0x0000000000007b1d */ /* 0x000fe20000010000 */
[----:B---3--:R-:W-:-:S05]  /*04c0*/  CS2R R10, SRZ ;  /* 0x00000000000a7805 */ /* 0x008fca000001ff00 */
[----:B------:R-:W-:Y:S04]  /*04d0*/  LDS R5, [R26] ;  /* 0x000000001a057984 */ /* 0x000fe80000000800 */
[----:B------:R-:W3:Y:S04]  /*04e0*/  LDS R6, [R26+0x404] ;  /* 0x000404001a067984 */ /* 0x000ee80000000800 */
[----:B------:R-:W-:Y:S04]  /*04f0*/  LDS R4, [R26+0x808] ;  /* 0x000808001a047984 */ /* 0x000fe80000000800 */
[----:B------:R-:W-:Y:S01]  /*0500*/  LDS R7, [R26+0xc0c] ;  /* 0x000c0c001a077984 */ /* 0x000fe20000000800 */
[----:B------:R-:W-:Y:S06]  /*0510*/  BAR.SYNC.DEFER_BLOCKING 0x0 ;  /* 0x0000000000007b1d */ /* 0x000fec0000010000 */
[----:B------:R-:W-:Y:S04]  /*0520*/  STS [R21], R12 ;  /* 0x0000000c15007388 */ /* 0x000fe80000000800 */
[----:B------:R-:W-:Y:S04]  /*0530*/  STS [R20+0x4], R13 ;  /* 0x0000040d14007388 */ /* 0x000fe80000000800 */
[----:B------:R-:W-:Y:S04]  /*0540*/  STS [R20+0x8], R14 ;  /* 0x0000080e14007388 */ /* 0x000fe80000000800 */
[----:B------:R4:W-:Y:S01]  /*0550*/  STS [R20+0xc], R15 ;  /* 0x00000c0f14007388 */ /* 0x0009e20000000800 */
[----:B------:R-:W-:Y:S08]  /*0560*/  BAR.SYNC.DEFER_BLOCKING 0x0 ;  /* 0x0000000000007b1d */ /* 0x000ff00000010000 */
[----:B----4-:R-:W4:Y:S01]  /*0570*/  LDC.64 R14, c[0x0][0x228] ;  /* 0x00008a00ff0e7b82 */ /* 0x010f220000000a00 */
[----:B------:R-:W-:Y:S04]  /*0580*/  LDS R9, [R26] ;  /* 0x000000001a097984 */ /* 0x000fe80000000800 */
[----:B------:R-:W-:Y:S04]  /*0590*/  LDS R8, [R26+0x404] ;  /* 0x000404001a087984 */ /* 0x000fe80000000800 */
[----:B------:R-:W-:Y:S04]  /*05a0*/  LDS R12, [R26+0x808] ;  /* 0x000808001a0c7984 */ /* 0x000fe80000000800 */
[----:B------:R-:W5:Y:S01]  /*05b0*/  LDS R28, [R26+0xc0c] ;  /* 0x000c0c001a1c7984 */ /* 0x000f620000000800 */
[----:B------:R-:W-:Y:S06]  /*05c0*/  BAR.SYNC.DEFER_BLOCKING 0x0 ;  /* 0x0000000000007b1d */ /* 0x000fec0000010000 */
[----:B------:R-:W-:Y:S04]  /*05d0*/  STS [R21], R16 ;  /* 0x0000001015007388 */ /* 0x000fe80000000800 */
[----:B------:R-:W-:Y:S04]  /*05e0*/  STS [R20+0x4], R17 ;  /* 0x0000041114007388 */ /* 0x000fe80000000800 */
[----:B------:R-:W-:Y:S04]  /*05f0*/  STS [R20+0x8], R18 ;  /* 0x0000081214007388 */ /* 0x000fe80000000800 */
[----:B------:R0:W-:Y:S01]  /*0600*/  STS [R20+0xc], R19 ;  /* 0x00000c1314007388 */ /* 0x0001e20000000800 */
[----:B------:R-:W-:Y:S06]  /*0610*/  BAR.SYNC.DEFER_BLOCKING 0x0 ;  /* 0x0000000000007b1d */ /* 0x000fec0000010000 */
[----:B------:R-:W2:Y:S01]  /*0620*/  @!P0 LDG.E.EL R11, desc[UR6][R36.64] ;  /* 0x00000006240b8981 */ /* 0x000ea2000c2e1900 */
[----:B0-----:R-:W-:-:S03]  /*0630*/  HFMA2.MMA R19, -RZ, RZ, 0, 0 ;  /* 0x00000000ff137435 */ /* 0x001fc600000001ff */
[----:B------:R-:W1:Y:S01]  /*0640*/  @!P0 LDG.E.EL R10, desc[UR6][R34.64] ;  /* 0x00000006220a8981 */ /* 0x000e62000c2e1900 */
[----:B----4-:R-:W-:-:S04]  /*0650*/  IMAD.WIDE R14, R33, 0x4, R14 ;  /* 0x00000004210e7825 */ /* 0x010fc800078e020e */
[----:B------:R-:W-:Y:S02]  /*0660*/  IMAD.WIDE R16, R33, 0x4, R30 ;  /* 0x0000000421107825 */ /* 0x000fe400078e021e */
[----:B------:R0:W4:Y:S04]  /*0670*/  @!P0 LDG.E.EL R19, desc[UR6][R14.64] ;  /* 0x000000060e138981 */ /* 0x000128000c2e1900 */
[----:B------:R3:W4:Y:S01]  /*0680*/  @!P0 LDG.E.EL R22, desc[UR6][R16.64] ;  /* 0x0000000610168981 */ /* 0x000722000c2e1900 */
[----:B------:R-:W-:Y:S01]  /*0690*/  HFMA2.MMA R20, -RZ, RZ, 1.625, 0 ;  /* 0x3e800000ff147435 */ /* 0x000fe200000001ff */
[----:B------:R-:W-:Y:S02]  /*06a0*/  SHF.R.U32.HI R3, RZ, 0x2, R3 ;  /* 0x00000002ff037819 */ /* 0x000fe40000011603 */
[----:B0-----:R-:W0:Y:S02]  /*06b0*/  LDS R15, [R26+0x808] ;  /* 0x000808001a0f7984 */ /* 0x001e240000000800 */
[----:B------:R-:W-:-:S02]  /*06c0*/  SGXT.U32 R3, R3, 0x6 ;  /* 0x000000060303781a */ /* 0x000fc40000000000 */
[----:B---3--:R-:W-:Y:S01]  /*06d0*/  LDS R17, [R26+0x404] ;  /* 0x000404001a117984 */ /* 0x008fe20000000800 */
[----:B--2---:R-:W-:-:S04]  /*06e0*/  FADD R11, R11, 0.0010000000474974513054 ;  /* 0x3a83126f0b0b7421 */ /* 0x004fc80000000000 */
[----:B------:R2:W3:Y:S01]  /*06f0*/  MUFU.SQRT R13, R11 ;  /* 0x0000000b000d7308 */ /* 0x0004e20000002000 */
[--C-:B-1----:R-:W-:Y:S01]  /*0700*/  FADD R14, R29, -R10.reuse ;  /* 0x8000000a1d0e7221 */ /* 0x102fe20000000000 */
[--C-:B------:R-:W-:Y:S01]  /*0710*/  FADD R23, R23, -R10.reuse ;  /* 0x8000000a17177221 */ /* 0x100fe20000000000 */
[--C-:B------:R-:W-:Y:S01]  /*0720*/  FADD R6, R6, -R10.reuse ;  /* 0x8000000a06067221 */ /* 0x100fe20000000000 */
[--C-:B-----5:R-:W-:Y:S01]  /*0730*/  FADD R28, R28, -R10.reuse ;  /* 0x8000000a1c1c7221 */ /* 0x120fe20000000000 */
[--C-:B------:R-:W-:Y:S01]  /*0740*/  FADD R7, R7, -R10.reuse ;  /* 0x8000000a07077221 */ /* 0x100fe20000000000 */
[--C-:B------:R-:W-:Y:S01]  /*0750*/  FADD R27, R27, -R10.reuse ;  /* 0x8000000a1b1b7221 */ /* 0x100fe20000000000 */
[----:B------:R-:W-:Y:S01]  /*0760*/  FADD R24, R24, -R10 ;  /* 0x8000000a18187221 */ /* 0x000fe20000000000 */
[----:B--2---:R-:W-:Y:S01]  /*0770*/  LDS R11, [R26+0xc0c] ;  /* 0x000c0c001a0b7984 */ /* 0x004fe20000000800 */
[C---:B---3--:R-:W-:Y:S02]  /*0780*/  FSETP.GT.AND P0, PT, R13.reuse, 8.50705917302346158658e+37, PT ;  /* 0x7e8000000d00780b */ /* 0x048fe40003f04000 */
[----:B------:R-:W-:-:S02]  /*0790*/  FSETP.GEU.AND P1, PT, R13, 1.175494350822287508e-38, PT ;  /* 0x008000000d00780b */ /* 0x000fc40003f2e000 */
[----:B------:R-:W-:-:S09]  /*07a0*/  FSEL R18, R20, 1, P0 ;  /* 0x3f80000014127808 */ /* 0x000fd20000000000 */
[----:B------:R-:W-:Y:S02]  /*07b0*/  @P0 FMUL R13, R13, 0.25 ;  /* 0x3e8000000d0d0820 */ /* 0x000fe40000400000 */
[----:B------:R-:W-:Y:S02]  /*07c0*/  @!P1 FMUL R18, R18, 16777216 ;  /* 0x4b80000012129820 */ /* 0x000fe40000400000 */
[----:B------:R-:W-:-:S04]  /*07d0*/  @!P1 FMUL R13, R13, 16777216 ;  /* 0x4b8000000d0d9820 */ /* 0x000fc80000400000 */
[----:B------:R-:W1:Y:S02]  /*07e0*/  MUFU.RCP R21, R13 ;  /* 0x0000000d00157308 */ /* 0x000e640000001000 */
[----:B-1----:R-:W-:Y:S02]  /*07f0*/  FMUL R21, R21, R18 ;  /* 0x0000001215157220 */ /* 0x002fe40000400000 */
[----:B------:R1:W2:Y:S02]  /*0800*/  LDS R18, [R26] ;  /* 0x000000001a127984 */ /* 0x0002a40000000800 */
[----:B------:R-:W-:Y:S01]  /*0810*/  FMUL R29, R14, R21 ;  /* 0x000000150e1d7220 */ /* 0x000fe20000400000 */
[--C-:B------:R-:W-:Y:S01]  /*0820*/  FADD R14, R8, -R10.reuse ;  /* 0x8000000a080e7221 */ /* 0x100fe20000000000 */
[--C-:B------:R-:W-:Y:S01]  /*0830*/  FADD R8, R9, -R10.reuse ;  /* 0x8000000a09087221 */ /* 0x100fe20000000000 */
[----:B------:R-:W-:Y:S01]  /*0840*/  FADD R9, R4, -R10 ;  /* 0x8000000a04097221 */ /* 0x000fe20000000000 */
[----:B----4-:R-:W-:Y:S01]  /*0850*/  FFMA R13, R29, R19, R22 ;  /* 0x000000131d0d7223 */ /* 0x010fe20000000016 */
[--C-:B------:R-:W-:Y:S01]  /*0860*/  FADD R29, R12, -R10.reuse ;  /* 0x8000000a0c1d7221 */ /* 0x100fe20000000000 */
[--C-:B------:R-:W-:Y:S01]  /*0870*/  FADD R4, R5, -R10.reuse ;  /* 0x8000000a05047221 */ /* 0x100fe20000000000 */
[----:B0-----:R-:W-:Y:S01]  /*0880*/  FADD R12, R15, -R10 ;  /* 0x8000000a0f0c7221 */ /* 0x001fe20000000000 */
[----:B------:R-:W-:Y:S01]  /*0890*/  FADD R16, RZ, -R13 ;  /* 0x8000000dff107221 */ /* 0x000fe20000000000 */
[-C--:B------:R-:W-:Y:S01]  /*08a0*/  FMUL R5, R6, R21.reuse ;  /* 0x0000001506057220 */ /* 0x080fe20000400000 */
[-C--:B------:R-:W-:Y:S01]  /*08b0*/  FMUL R6, R9, R21.reuse ;  /* 0x0000001509067220 */ /* 0x080fe20000400000 */
[-C--:B------:R-:W-:Y:S01]  /*08c0*/  FMUL R9, R14, R21.reuse ;  /* 0x000000150e097220 */ /* 0x080fe20000400000 */
[----:B------:R-:W-:Y:S01]  /*08d0*/  FMUL R16, R16, 1.4426950216293334961 ;  /* 0x3fb8aa3b10107820 */ /* 0x000fe20000400000 */
[-C--:B------:R-:W-:Y:S01]  /*08e0*/  FMUL R15, R27, R21.reuse ;  /* 0x000000151b0f7220 */ /* 0x080fe20000400000 */
[-C--:B------:R-:W-:Y:S01]  /*08f0*/  FMUL R29, R29, R21.reuse ;  /* 0x000000151d1d7220 */ /* 0x080fe20000400000 */
[-C--:B------:R-:W-:Y:S01]  /*0900*/  FMUL R4, R4, R21.reuse ;  /* 0x0000001504047220 */ /* 0x080fe20000400000 */
[----:B------:R-:W-:Y:S01]  /*0910*/  FMUL R7, R7, R21 ;  /* 0x0000001507077220 */ /* 0x000fe20000400000 */
[----:B------:R-:W-:Y:S01]  /*0920*/  FSETP.GEU.AND P0, PT, R16, -126, PT ;  /* 0xc2fc00001000780b */ /* 0x000fe20003f0e000 */
[--C-:B------:R-:W-:Y:S01]  /*0930*/  FFMA R15, R15, R19, R22.reuse ;  /* 0x000000130f0f7223 */ /* 0x100fe20000000016 */
[----:B------:R-:W-:Y:S01]  /*0940*/  FMUL R8, R8, R21 ;  /* 0x0000001508087220 */ /* 0x000fe20000400000 */
[-CC-:B------:R-:W-:Y:S01]  /*0950*/  FFMA R5, R5, R19.reuse, R22.reuse ;  /* 0x0000001305057223 */ /* 0x180fe20000000016 */
[-CC-:B------:R-:W-:Y:S01]  /*0960*/  FFMA R4, R4, R19.reuse, R22.reuse ;  /* 0x0000001304047223 */ /* 0x180fe20000000016 */
[-CC-:B------:R-:W-:Y:S01]  /*0970*/  FFMA R6, R6, R19.reuse, R22.reuse ;  /* 0x0000001306067223 */ /* 0x180fe20000000016 */
[-CC-:B------:R-:W-:Y:S01]  /*0980*/  FFMA R7, R7, R19.reuse, R22.reuse ;  /* 0x0000001307077223 */ /* 0x180fe20000000016 */
[-CC-:B------:R-:W-:Y:S01]  /*0990*/  FFMA R8, R8, R19.reuse, R22.reuse ;  /* 0x0000001308087223 */ /* 0x180fe20000000016 */
[----:B------:R-:W-:-:S05]  /*09a0*/  FFMA R9, R9, R19, R22 ;  /* 0x0000001309097223 */ /* 0x000fca0000000016 */
[----:B------:R-:W-:-:S04]  /*09b0*/  @!P0 FMUL R16, R16, 0.5 ;  /* 0x3f00000010108820 */ /* 0x000fc80000400000 */
[----:B-1----:R0:W1:Y:S01]  /*09c0*/  MUFU.EX2 R26, R16 ;  /* 0x00000010001a7308 */ /* 0x0020620000000800 */
[----:B--2---:R-:W-:-:S04]  /*09d0*/  FADD R18, R18, -R10 ;  /* 0x8000000a12127221 */ /* 0x004fc80000000000 */
[-C--:B------:R-:W-:Y:S01]  /*09e0*/  FMUL R27, R18, R21.reuse ;  /* 0x00000015121b7220 */ /* 0x080fe20000400000 */
[--C-:B0-----:R-:W-:Y:S01]  /*09f0*/  FADD R16, R17, -R10.reuse ;  /* 0x8000000a11107221 */ /* 0x101fe20000000000 */
[----:B------:R-:W-:Y:S01]  /*0a00*/  FADD R10, R11, -R10 ;  /* 0x8000000a0b0a7221 */ /* 0x000fe20000000000 */
[-C--:B------:R-:W-:Y:S01]  /*0a10*/  FMUL R11, R23, R21.reuse ;  /* 0x00000015170b7220 */ /* 0x080fe20000400000 */
[----:B------:R-:W-:-:S03]  /*0a20*/  FMUL R23, R12, R21 ;  /* 0x000000150c177220 */ /* 0x000fc60000400000 */
[----:B------:R-:W-:Y:S01]  /*0a30*/  FFMA R14, R11, R19, R22 ;  /* 0x000000130b0e7223 */ /* 0x000fe20000000016 */
[-C--:B------:R-:W-:Y:S01]  /*0a40*/  FMUL R11, R28, R21.reuse ;  /* 0x000000151c0b7220 */ /* 0x080fe20000400000 */
[----:B------:R-:W-:Y:S01]  /*0a50*/  FMUL R28, R24, R21 ;  /* 0x00000015181c7220 */ /* 0x000fe20000400000 */
[----:B-1----:R-:W-:Y:S01]  /*0a60*/  @!P0 FMUL R26, R26, R26 ;  /* 0x0000001a1a1a8220 */ /* 0x002fe20000400000 */
[----:B------:R-:W-:Y:S01]  /*0a70*/  FADD R17, RZ, -R14 ;  /* 0x8000000eff117221 */ /* 0x000fe20000000000 */
[-CC-:B------:R-:W-:Y:S01]  /*0a80*/  FFMA R18, R23, R19.reuse, R22.reuse ;  /* 0x0000001317127223 */ /* 0x180fe20000000016 */
[--C-:B------:R-:W-:Y:S01]  /*0a90*/  FFMA R12, R28, R19, R22.reuse ;  /* 0x000000131c0c7223 */ /* 0x100fe20000000016 */
[----:B------:R-:W-:Y:S01]  /*0aa0*/  FADD R28, RZ, -R15 ;  /* 0x8000000fff1c7221 */ /* 0x000fe20000000000 */
[----:B------:R-:W-:Y:S01]  /*0ab0*/  FMUL R24, R17, 1.4426950216293334961 ;  /* 0x3fb8aa3b11187820 */ /* 0x000fe20000400000 */
[----:B------:R-:W-:Y:S01]  /*0ac0*/  FADD R26, R26, 1 ;  /* 0x3f8000001a1a7421 */ /* 0x000fe20000000000 */
[-C--:B------:R-:W-:Y:S01]  /*0ad0*/  FMUL R17, R16, R21.reuse ;  /* 0x0000001510117220 */ /* 0x080fe20000400000 */
[----:B------:R-:W-:Y:S01]  /*0ae0*/  FMUL R28, R28, 1.4426950216293334961 ;  /* 0x3fb8aa3b1c1c7820 */ /* 0x000fe20000400000 */
[----:B------:R-:W-:Y:S01]  /*0af0*/  FMUL R21, R10, R21 ;  /* 0x000000150a157220 */ /* 0x000fe20000400000 */
[----:B------:R-:W-:Y:S01]  /*0b00*/  FSETP.GEU.AND P1, PT, R24, -126, PT ;  /* 0xc2fc00001800780b */ /* 0x000fe20003f2e000 */
[-CC-:B------:R-:W-:Y:S01]  /*0b10*/  FFMA R10, R29, R19.reuse, R22.reuse ;  /* 0x000000131d0a7223 */ /* 0x180fe20000000016 */
[----:B------:R-:W-:Y:S01]  /*0b20*/  BAR.SYNC.DEFER_BLOCKING 0x0 ;  /* 0x0000000000007b1d */ /* 0x000fe20000010000 */
[----:B------:R-:W-:Y:S01]  /*0b30*/  FSETP.GEU.AND P3, PT, R28, -126, PT ;  /* 0xc2fc00001c00780b */ /* 0x000fe20003f6e000 */
[----:B------:R-:W-:Y:S01]  /*0b40*/  FADD R23, RZ, -R5 ;  /* 0x80000005ff177221 */ /* 0x000fe20000000000 */
[----:B------:R-:W-:Y:S01]  /*0b50*/  FSETP.GT.AND P0, PT, R26, 8.50705917302346158658e+37, PT ;  /* 0x7e8000001a00780b */ /* 0x000fe20003f04000 */
[-CC-:B------:R-:W-:Y:S01]  /*0b60*/  FFMA R11, R11, R19.reuse, R22.reuse ;  /* 0x000000130b0b7223 */ /* 0x180fe20000000016 */
[-CC-:B------:R-:W-:Y:S01]  /*0b70*/  FFMA R16, R27, R19.reuse, R22.reuse ;  /* 0x000000131b107223 */ /* 0x180fe20000000016 */
[-CC-:B------:R-:W-:Y:S01]  /*0b80*/  FFMA R17, R17, R19.reuse, R22.reuse ;  /* 0x0000001311117223 */ /* 0x180fe20000000016 */
[----:B------:R-:W-:Y:S01]  /*0b90*/  FFMA R19, R21, R19, R22 ;  /* 0x0000001315137223 */ /* 0x000fe20000000016 */
[----:B------:R-:W-:Y:S01]  /*0ba0*/  FADD R22, RZ, -R4 ;  /* 0x80000004ff167221 */ /* 0x000fe20000000000 */
[----:B------:R-:W-:Y:S01]  /*0bb0*/  FMUL R23, R23, 1.4426950216293334961 ;  /* 0x3fb8aa3b17177820 */ /* 0x000fe20000400000 */
[----:B------:R-:W-:Y:S01]  /*0bc0*/  FSEL R21, R20, 1, P0 ;  /* 0x3f80000014157808 */ /* 0x000fe20000000000 */
[----:B------:R-:W-:Y:S01]  /*0bd0*/  @!P1 FMUL R24, R24, 0.5 ;  /* 0x3f00000018189820 */ /* 0x000fe20000400000 */
[----:B------:R-:W-:-:S02]  /*0be0*/  FMUL R22, R22, 1.4426950216293334961 ;  /* 0x3fb8aa3b16167820 */ /* 0x000fc40000400000 */
[----:B------:R-:W-:Y:S01]  /*0bf0*/  @!P3 FMUL R28, R28, 0.5 ;  /* 0x3f0000001c1cb820 */ /* 0x000fe20000400000 */
[----:B------:R-:W0:Y:S01]  /*0c00*/  MUFU.EX2 R29, R24 ;  /* 0x00000018001d7308 */ /* 0x000e220000000800 */
[----:B------:R-:W-:Y:S01]  /*0c10*/  @P0 FMUL R26, R26, 0.25 ;  /* 0x3e8000001a1a0820 */ /* 0x000fe20000400000 */
[----:B------:R-:W-:Y:S02]  /*0c20*/  FSETP.GEU.AND P2, PT, R23, -126, PT ;  /* 0xc2fc00001700780b */ /* 0x000fe40003f4e000 */
[----:B------:R-:W-:-:S04]  /*0c30*/  FSETP.GEU.AND P0, PT, R22, -126, PT ;  /* 0xc2fc00001600780b */ /* 0x000fc80003f0e000 */
[----:B------:R-:W1:Y:S01]  /*0c40*/  MUFU.EX2 R27, R28 ;  /* 0x0000001c001b7308 */ /* 0x000e620000000800 */
[----:B0-----:R-:W-:-:S07]  /*0c50*/  @!P1 FMUL R29, R29, R29 ;  /* 0x0000001d1d1d9220 */ /* 0x001fce0000400000 */
[----:B------:R-:W0:Y:S01]  /*0c60*/  MUFU.RCP R26, R26 ;  /* 0x0000001a001a7308 */ /* 0x000e220000001000 */
[----:B------:R-:W-:Y:S01]  /*0c70*/  @!P2 FMUL R23, R23, 0.5 ;  /* 0x3f0000001717a820 */ /* 0x000fe20000400000 */
[----:B------:R-:W-:Y:S01]  /*0c80*/  @!P0 FMUL R22, R22, 0.5 ;  /* 0x3f00000016168820 */ /* 0x000fe20000400000 */
[----:B------:R-:W-:Y:S01]  /*0c90*/  FADD R29, R29, 1 ;  /* 0x3f8000001d1d7421 */ /* 0x000fe20000000000 */
[----:B-1----:R-:W-:-:S04]  /*0ca0*/  @!P3 FMUL R27, R27, R27 ;  /* 0x0000001b1b1bb220 */ /* 0x002fc80000400000 */
[----:B------:R-:W-:Y:S01]  /*0cb0*/  FSETP.GT.AND P1, PT, R29, 8.50705917302346158658e+37, PT ;  /* 0x7e8000001d00780b */ /* 0x000fe20003f24000 */
[----:B------:R1:W2:Y:S01]  /*0cc0*/  MUFU.EX2 R24, R22 ;  /* 0x0000001600187308 */ /* 0x0002a20000000800 */
[----:B------:R-:W-:Y:S01]  /*0cd0*/  FADD R27, R27, 1 ;  /* 0x3f8000001b1b7421 */ /* 0x000fe20000000000 */
[----:B0-----:R-:W-:-:S04]  /*0ce0*/  FMUL R26, R26, R21 ;  /* 0x000000151a1a7220 */ /* 0x001fc80000400000 */
[----:B------:R-:W-:Y:S02]  /*0cf0*/  FSETP.GT.AND P3, PT, R27, 8.50705917302346158658e+37, PT ;  /* 0x7e8000001b00780b */ /* 0x000fe40003f64000 */
[----:B------:R-:W0:Y:S01]  /*0d00*/  MUFU.EX2 R21, R23 ;  /* 0x0000001700157308 */ /* 0x000e220000000800 */
[----:B------:R-:W-:Y:S01]  /*0d10*/  FMUL R13, R13, R26 ;  /* 0x0000001a0d0d7220 */ /* 0x000fe20000400000 */
[C---:B------:R-:W-:Y:S02]  /*0d20*/  FSEL R26, R20.reuse, 1, P1 ;  /* 0x3f800000141a7808 */ /* 0x040fe40000800000 */
[----:B------:R-:W-:Y:S01]  /*0d30*/  @P1 FMUL R29, R29, 0.25 ;  /* 0x3e8000001d1d1820 */ /* 0x000fe20000400000 */
[----:B-1----:R-:W-:Y:S01]  /*0d40*/  FSEL R22, R20, 1, P3 ;  /* 0x3f80000014167808 */ /* 0x002fe20001800000 */
[----:B--2---:R-:W-:-:S04]  /*0d50*/  @!P0 FMUL R24, R24, R24 ;  /* 0x0000001818188220 */ /* 0x004fc80000400000 */
[----:B------:R-:W1:Y:S01]  /*0d60*/  MUFU.RCP R29, R29 ;  /* 0x0000001d001d7308 */ /* 0x000e620000001000 */
[----:B------:R-:W-:Y:S01]  /*0d70*/  FADD R24, R24, 1 ;  /* 0x3f80000018187421 */ /* 0x000fe20000000000 */
[----:B------:R-:W-:Y:S01]  /*0d80*/  @P3 FMUL R27, R27, 0.25 ;  /* 0x3e8000001b1b3820 */ /* 0x000fe20000400000 */
[----:B0-----:R-:W-:-:S03]  /*0d90*/  @!P2 FMUL R21, R21, R21 ;  /* 0x000000151515a220 */ /* 0x001fc60000400000 */
[----:B------:R-:W-:Y:S02]  /*0da0*/  FSETP.GT.AND P1, PT, R24, 8.50705917302346158658e+37, PT ;  /* 0x7e8000001800780b */ /* 0x000fe40003f24000 */
[----:B------:R-:W0:Y:S01]  /*0db0*/  MUFU.RCP R27, R27 ;  /* 0x0000001b001b7308 */ /* 0x000e220000001000 */
[----:B------:R-:W-:Y:S01]  /*0dc0*/  FADD R28, R21, 1 ;  /* 0x3f800000151c7421 */ /* 0x000fe20000000000 */
[----:B------:R-:W-:Y:S01]  /*0dd0*/  FADD R21, RZ, -R6 ;  /* 0x80000006ff157221 */ /* 0x000fe20000000000 */
[----:B------:R-:W-:-:S03]  /*0de0*/  FSEL R30, R20, 1, P1 ;  /* 0x3f800000141e7808 */ /* 0x000fc60000800000 */
[----:B------:R-:W-:Y:S01]  /*0df0*/  FSETP.GT.AND P0, PT, R28, 8.50705917302346158658e+37, PT ;  /* 0x7e8000001c00780b */ /* 0x000fe20003f04000 */
[----:B------:R-:W-:Y:S01]  /*0e00*/  FMUL R21, R21, 1.4426950216293334961 ;  /* 0x3fb8aa3b15157820 */ /* 0x000fe20000400000 */
[----:B-1----:R-:W-:Y:S01]  /*0e10*/  FMUL R31, R29, R26 ;  /* 0x0000001a1d1f7220 */ /* 0x002fe20000400000 */
[----:B------:R-:W-:Y:S01]  /*0e20*/  FADD R26, RZ, -R7 ;  /* 0x80000007ff1a7221 */ /* 0x000fe20000000000 */
[----:B------:R-:W-:Y:S01]  /*0e30*/  FSEL R29, R20, 1, P0 ;  /* 0x3f800000141d7808 */ /* 0x000fe20000000000 */
[----:B------:R-:W-:Y:S01]  /*0e40*/  @P1 FMUL R24, R24, 0.25 ;  /* 0x3e80000018181820 */ /* 0x000fe20000400000 */
[----:B------:R-:W-:Y:S01]  /*0e50*/  FSETP.GEU.AND P2, PT, R21, -126, PT ;  /* 0xc2fc00001500780b */ /* 0x000fe20003f4e000 */
[----:B------:R-:W-:Y:S01]  /*0e60*/  FMUL R26, R26, 1.4426950216293334961 ;  /* 0x3fb8aa3b1a1a7820 */ /* 0x000fe20000400000 */
[----:B------:R-:W-:Y:S01]  /*0e70*/  FMUL R14, R14, R31 ;  /* 0x0000001f0e0e7220 */ /* 0x000fe20000400000 */
[----:B0-----:R-:W-:Y:S01]  /*0e80*/  FMUL R22, R27, R22 ;  /* 0x000000161b167220 */ /* 0x001fe20000400000 */
[----:B------:R0:W1:Y:S02]  /*0e90*/  MUFU.RCP R23, R24 ;  /* 0x0000001800177308 */ /* 0x0000640000001000 */
[----:B------:R-:W-:Y:S01]  /*0ea0*/  FSETP.GEU.AND P1, PT, R26, -126, PT ;  /* 0xc2fc00001a00780b */ /* 0x000fe20003f2e000 */
[----:B------:R-:W-:Y:S01]  /*0eb0*/  @P0 FMUL R28, R28, 0.25 ;  /* 0x3e8000001c1c0820 */ /* 0x000fe20000400000 */
[----:B------:R-:W-:-:S04]  /*0ec0*/  FMUL R15, R15, R22 ;  /* 0x000000160f0f7220 */ /* 0x000fc80000400000 */
[----:B------:R-:W2:Y:S01]  /*0ed0*/  MUFU.RCP R22, R28 ;  /* 0x0000001c00167308 */ /* 0x000ea20000001000 */
[----:B------:R-:W-:Y:S01]  /*0ee0*/  @!P2 FMUL R21, R21, 0.5 ;  /* 0x3f0000001515a820 */ /* 0x000fe20000400000 */
[----:B0-----:R-:W-:-:S05]  /*0ef0*/  FADD R24, RZ, -R8 ;  /* 0x80000008ff187221 */ /* 0x001fca0000000000 */
[----:B------:R-:W-:Y:S01]  /*0f00*/  @!P1 FMUL R26, R26, 0.5 ;  /* 0x3f0000001a1a9820 */ /* 0x000fe20000400000 */
[----:B------:R-:W0:Y:S01]  /*0f10*/  MUFU.EX2 R27, R21 ;  /* 0x00000015001b7308 */ /* 0x000e220000000800 */
[----:B-1----:R-:W-:-:S04]  /*0f20*/  FMUL R23, R23, R30 ;  /* 0x0000001e17177220 */ /* 0x002fc80000400000 */
[----:B------:R-:W-:Y:S01]  /*0f30*/  FMUL R4, R4, R23 ;  /* 0x0000001704047220 */ /* 0x000fe20000400000 */
[----:B------:R-:W-:Y:S01]  /*0f40*/  FADD R23, RZ, -R9 ;  /* 0x80000009ff177221 */ /* 0x000fe20000000000 */
[----:B--2---:R-:W-:Y:S01]  /*0f50*/  FMUL R22, R22, R29 ;  /* 0x0000001d16167220 */ /* 0x004fe20000400000 */
[----:B------:R-:W-:Y:S02]  /*0f60*/  FMUL R29, R24, 1.4426950216293334961 ;  /* 0x3fb8aa3b181d7820 */ /* 0x000fe40000400000 */
[----:B------:R-:W1:Y:S01]  /*0f70*/  MUFU.EX2 R24, R26 ;  /* 0x0000001a00187308 */ /* 0x000e620000000800 */
[----:B------:R-:W-:Y:S01]  /*0f80*/  FMUL R23, R23, 1.4426950216293334961 ;  /* 0x3fb8aa3b17177820 */ /* 0x000fe20000400000 */
[----:B------:R-:W-:Y:S01]  /*0f90*/  FMUL R5, R5, R22 ;  /* 0x0000001605057220 */ /* 0x000fe20000400000 */
[----:B------:R-:W-:Y:S01]  /*0fa0*/  FSETP.GEU.AND P3, PT, R29, -126, PT ;  /* 0xc2fc00001d00780b */ /* 0x000fe20003f6e000 */
[----:B0-----:R-:W-:-:S04]  /*0fb0*/  @!P2 FMUL R27, R27, R27 ;  /* 0x0000001b1b1ba220 */ /* 0x001fc80000400000 */
[----:B------:R-:W-:-:S05]  /*0fc0*/  FADD R27, R27, 1 ;  /* 0x3f8000001b1b7421 */ /* 0x000fca0000000000 */
[----:B------:R-:W-:Y:S01]  /*0fd0*/  FSETP.GT.AND P2, PT, R27, 8.50705917302346158658e+37, PT ;  /* 0x7e8000001b00780b */ /* 0x000fe20003f44000 */
[----:B-1----:R-:W-:Y:S02]  /*0fe0*/  @!P1 FMUL R24, R24, R24 ;  /* 0x0000001818189220 */ /* 0x002fe40000400000 */
[----:B------:R-:W-:Y:S01]  /*0ff0*/  @!P3 FMUL R29, R29, 0.5 ;  /* 0x3f0000001d1db820 */ /* 0x000fe20000400000 */
[----:B------:R-:W-:Y:S01]  /*1000*/  FSEL R26, R20, 1, P2 ;  /* 0x3f800000141a7808 */ /* 0x000fe20001000000 */
[----:B------:R-:W-:Y:S02]  /*1010*/  FADD R24, R24, 1 ;  /* 0x3f80000018187421 */ /* 0x000fe40000000000 */
[----:B------:R-:W0:Y:S03]  /*1020*/  MUFU.EX2 R21, R29 ;  /* 0x0000001d00157308 */ /* 0x000e260000000800 */
[----:B------:R-:W-:-:S03]  /*1030*/  FSETP.GT.AND P0, PT, R24, 8.50705917302346158658e+37, PT ;  /* 0x7e8000001800780b */ /* 0x000fc60003f04000 */
[----:B------:R-:W-:-:S06]  /*1040*/  @P2 FMUL R27, R27, 0.25 ;  /* 0x3e8000001b1b2820 */ /* 0x000fcc0000400000 */
[----:B------:R-:W1:Y:S01]  /*1050*/  MUFU.RCP R27, R27 ;  /* 0x0000001b001b7308 */ /* 0x000e620000001000 */
[----:B0-----:R-:W-:Y:S01]  /*1060*/  @!P3 FMUL R21, R21, R21 ;  /* 0x000000151515b220 */ /* 0x001fe20000400000 */
[----:B------:R-:W-:Y:S02]  /*1070*/  FSETP.GEU.AND P3, PT, R23, -126, PT ;  /* 0xc2fc00001700780b */ /* 0x000fe40003f6e000 */
[----:B------:R-:W-:Y:S01]  /*1080*/  @P0 FMUL R24, R24, 0.25 ;  /* 0x3e80000018180820 */ /* 0x000fe20000400000 */
[----:B------:R-:W-:-:S05]  /*1090*/  FADD R22, R21, 1 ;  /* 0x3f80000015167421 */ /* 0x000fca0000000000 */
[----:B------:R-:W0:Y:S01]  /*10a0*/  MUFU.RCP R24, R24 ;  /* 0x0000001800187308 */ /* 0x000e220000001000 */
[----:B------:R-:W-:Y:S01]  /*10b0*/  FSETP.GT.AND P1, PT, R22, 8.50705917302346158658e+37, PT ;  /* 0x7e8000001600780b */ /* 0x000fe20003f24000 */
[----:B-1----:R-:W-:Y:S01]  /*10c0*/  FMUL R21, R27, R26 ;  /* 0x0000001a1b157220 */ /* 0x002fe20000400000 */
[C---:B------:R-:W-:Y:S02]  /*10d0*/  FSEL R27, R20.reuse, 1, P0 ;  /* 0x3f800000141b7808 */ /* 0x040fe40000000000 */
[----:B------:R-:W-:Y:S01]  /*10e0*/  @!P3 FMUL R23, R23, 0.5 ;  /* 0x3f0000001717b820 */ /* 0x000fe20000400000 */
[----:B------:R-:W-:Y:S01]  /*10f0*/  FSEL R28, R20, 1, P1 ;  /* 0x3f800000141c7808 */ /* 0x000fe20000800000 */
[----:B------:R-:W-:Y:S01]  /*1100*/  FMUL R6, R6, R21 ;  /* 0x0000001506067220 */ /* 0x000fe20000400000 */
[----:B------:R-:W-:-:S04]  /*1110*/  FADD R21, RZ, -R10 ;  /* 0x8000000aff157221 */ /* 0x000fc80000000000 */
[----:B------:R-:W-:Y:S01]  /*1120*/  FMUL R21, R21, 1.4426950216293334961 ;  /* 0x3fb8aa3b15157820 */ /* 0x000fe20000400000 */
[----:B0-----:R-:W-:Y:S01]  /*1130*/  FMUL R26, R24, R27 ;  /* 0x0000001b181a7220 */ /* 0x001fe20000400000 */
[----:B------:R-:W-:Y:S01]  /*1140*/  FADD R24, RZ, -R11 ;  /* 0x8000000bff187221 */ /* 0x000fe20000000000 */
[----:B------:R-:W-:Y:S02]  /*1150*/  @P1 FMUL R22, R22, 0.25 ;  /* 0x3e80000016161820 */ /* 0x000fe40000400000 */
[----:B------:R-:W-:Y:S01]  /*1160*/  FMUL R7, R7, R26 ;  /* 0x0000001a07077220 */ /* 0x000fe20000400000 */
[----:B------:R-:W-:Y:S01]  /*1170*/  FMUL R24, R24, 1.4426950216293334961 ;  /* 0x3fb8aa3b18187820 */ /* 0x000fe20000400000 */
[----:B------:R-:W0:Y:S01]  /*1180*/  MUFU.EX2 R26, R23 ;  /* 0x00000017001a7308 */ /* 0x000e220000000800 */
[----:B------:R-:W-:-:S03]  /*1190*/  FSETP.GEU.AND P2, PT, R21, -126, PT ;  /* 0xc2fc00001500780b */ /* 0x000fc60003f4e000 */
[----:B------:R-:W-:-:S04]  /*11a0*/  FSETP.GEU.AND P0, PT, R24, -126, PT ;  /* 0xc2fc00001800780b */ /* 0x000fc80003f0e000 */
[----:B------:R1:W2:Y:S06]  /*11b0*/  MUFU.RCP R27, R22 ;  /* 0x00000016001b7308 */ /* 0x0002ac0000001000 */
[----:B------:R-:W-:Y:S01]  /*11c0*/  @!P2 FMUL R21, R21, 0.5 ;  /* 0x3f0000001515a820 */ /* 0x000fe20000400000 */
[----:B0-----:R-:W-:Y:S01]  /*11d0*/  @!P3 FMUL R26, R26, R26 ;  /* 0x0000001a1a1ab220 */ /* 0x001fe20000400000 */
[----:B-1----:R-:W-:Y:S01]  /*11e0*/  FADD R22, RZ, -R16 ;  /* 0x80000010ff167221 */ /* 0x002fe20000000000 */
[----:B------:R-:W-:-:S03]  /*11f0*/  @!P0 FMUL R24, R24, 0.5 ;  /* 0x3f00000018188820 */ /* 0x000fc60000400000 */
[----:B------:R-:W-:Y:S01]  /*1200*/  FMUL R29, R22, 1.4426950216293334961 ;  /* 0x3fb8aa3b161d7820 */ /* 0x000fe20000400000 */
[----:B------:R-:W-:Y:S01]  /*1210*/  FADD R22, R26, 1 ;  /* 0x3f8000001a167421 */ /* 0x000fe20000000000 */
[----:B--2---:R-:W-:Y:S01]  /*1220*/  FMUL R27, R27, R28 ;  /* 0x0000001c1b1b7220 */ /* 0x004fe20000400000 */
[----:B------:R-:W0:Y:S02]  /*1230*/  MUFU.EX2 R26, R24 ;  /* 0x00000018001a7308 */ /* 0x000e240000000800 */
[----:B------:R-:W-:Y:S01]  /*1240*/  FSETP.GEU.AND P1, PT, R29, -126, PT ;  /* 0xc2fc00001d00780b */ /* 0x000fe20003f2e000 */
[----:B------:R-:W-:Y:S01]  /*1250*/  FMUL R8, R8, R27 ;  /* 0x0000001b08087220 */ /* 0x000fe20000400000 */
[----:B------:R-:W-:-:S04]  /*1260*/  FSETP.GT.AND P3, PT, R22, 8.50705917302346158658e+37, PT ;  /* 0x7e8000001600780b */ /* 0x000fc80003f64000 */
[----:B------:R-:W1:Y:S01]  /*1270*/  MUFU.EX2 R28, R21 ;  /* 0x00000015001c7308 */ /* 0x000e620000000800 */
[----:B------:R-:W-:Y:S01]  /*1280*/  FSEL R27, R20, 1, P3 ;  /* 0x3f800000141b7808 */ /* 0x000fe20001800000 */
[----:B0-----:R-:W-:-:S05]  /*1290*/  @!P0 FMUL R26, R26, R26 ;  /* 0x0000001a1a1a8220 */ /* 0x001fca0000400000 */
[----:B------:R-:W-:Y:S02]  /*12a0*/  @!P1 FMUL R29, R29, 0.5 ;  /* 0x3f0000001d1d9820 */ /* 0x000fe40000400000 */
[----:B------:R-:W-:Y:S01]  /*12b0*/  @P3 FMUL R22, R22, 0.25 ;  /* 0x3e80000016163820 */ /* 0x000fe20000400000 */
[----:B------:R-:W-:Y:S01]  /*12c0*/  FADD R26, R26, 1 ;  /* 0x3f8000001a1a7421 */ /* 0x000fe20000000000 */
[----:B------:R-:W0:Y:S01]  /*12d0*/  MUFU.EX2 R21, R29 ;  /* 0x0000001d00157308 */ /* 0x000e220000000800 */
[----:B-1----:R-:W-:-:S03]  /*12e0*/  @!P2 FMUL R28, R28, R28 ;  /* 0x0000001c1c1ca220 */ /* 0x002fc60000400000 */
[----:B------:R-:W-:Y:S01]  /*12f0*/  FSETP.GT.AND P0, PT, R26, 8.50705917302346158658e+37, PT ;  /* 0x7e8000001a00780b */ /* 0x000fe20003f04000 */
[----:B------:R-:W-:-:S03]  /*1300*/  FADD R23, R28, 1 ;  /* 0x3f8000001c177421 */ /* 0x000fc60000000000 */
[----:B------:R-:W1:Y:S02]  /*1310*/  MUFU.RCP R22, R22 ;  /* 0x0000001600167308 */ /* 0x000e640000001000 */
[----:B------:R-:W-:Y:S01]  /*1320*/  FSETP.GT.AND P2, PT, R23, 8.50705917302346158658e+37, PT ;  /* 0x7e8000001700780b */ /* 0x000fe20003f44000 */
[----:B0-----:R-:W-:-:S03]  /*1330*/  @!P1 FMUL R21, R21, R21 ;  /* 0x0000001515159220 */ /* 0x001fc60000400000 */
[----:B------:R-:W-:-:S03]  /*1340*/  FSEL R28, R20, 1, P2 ;  /* 0x3f800000141c7808 */ /* 0x000fc60001000000 */
[----:B------:R-:W-:-:S06]  /*1350*/  @P0 FMUL R26, R26, 0.25 ;  /* 0x3e8000001a1a0820 */ /* 0x000fcc0000400000 */
[----:B------:R-:W-:Y:S01]  /*1360*/  MUFU.RCP R26, R26 ;  /* 0x0000001a001a7308 */ /* 0x000fe20000001000 */
[----:B-1----:R-:W-:Y:S01]  /*1370*/  FMUL R24, R22, R27 ;  /* 0x0000001b16187220 */ /* 0x002fe20000400000 */
[----:B------:R-:W-:Y:S01]  /*1380*/  @P2 FMUL R23, R23, 0.25 ;  /* 0x3e80000017172820 */ /* 0x000fe20000400000 */
[----:B------:R-:W-:Y:S01]  /*1390*/  FADD R22, R21, 1 ;  /* 0x3f80000015167421 */ /* 0x000fe20000000000 */
[----:B------:R-:W-:Y:S01]  /*13a0*/  FSEL R21, R20, 1, P0 ;  /* 0x3f80000014157808 */ /* 0x000fe20000000000 */
[----:B------:R-:W-:Y:S01]  /*13b0*/  FMUL R9, R9, R24 ;  /* 0x0000001809097220 */ /* 0x000fe20000400000 */
[----:B------:R-:W-:Y:S02]  /*13c0*/  FADD R24, RZ, -R17 ;  /* 0x80000011ff187221 */ /* 0x000fe40000000000 */
[----:B------:R-:W0:Y:S01]  /*13d0*/  MUFU.RCP R23, R23 ;  /* 0x0000001700177308 */ /* 0x000e220000001000 */
[----:B------:R-:W-:Y:S01]  /*13e0*/  FSETP.GT.AND P1, PT, R22, 8.50705917302346158658e+37, PT ;  /* 0x7e8000001600780b */ /* 0x000fe20003f24000 */
[----:B------:R-:W-:-:S05]  /*13f0*/  FMUL R24, R24, 1.4426950216293334961 ;  /* 0x3fb8aa3b18187820 */ /* 0x000fca0000400000 */
[----:B------:R-:W-:-:S07]  /*1400*/  FSETP.GEU.AND P3, PT, R24, -126, PT ;  /* 0xc2fc00001800780b */ /* 0x000fce0003f6e000 */
[----:B------:R-:W-:Y:S01]  /*1410*/  @P1 FMUL R22, R22, 0.25 ;  /* 0x3e80000016161820 */ /* 0x000fe20000400000 */
[----:B0-----:R-:W-:Y:S01]  /*1420*/  FMUL R27, R23, R28 ;  /* 0x0000001c171b7220 */ /* 0x001fe20000400000 */
[----:B------:R-:W-:Y:S01]  /*1430*/  FMUL R28, R26, R21 ;  /* 0x000000151a1c7220 */ /* 0x000fe20000400000 */
[----:B------:R-:W-:Y:S01]  /*1440*/  FADD R21, RZ, -R18 ;  /* 0x80000012ff157221 */ /* 0x000fe20000000000 */
[----:B------:R-:W-:Y:S01]  /*1450*/  FADD R23, RZ, -R12 ;  /* 0x8000000cff177221 */ /* 0x000fe20000000000 */
[----:B------:R-:W-:Y:S01]  /*1460*/  FMUL R10, R10, R27 ;  /* 0x0000001b0a0a7220 */ /* 0x000fe20000400000 */
[----:B------:R-:W-:Y:S01]  /*1470*/  @!P3 FMUL R24, R24, 0.5 ;  /* 0x3f0000001818b820 */ /* 0x000fe20000400000 */
[----:B------:R-:W-:Y:S01]  /*1480*/  FMUL R26, R21, 1.4426950216293334961 ;  /* 0x3fb8aa3b151a7820 */ /* 0x000fe20000400000 */
[----:B------:R-:W-:Y:S01]  /*1490*/  FMUL R11, R11, R28 ;  /* 0x0000001c0b0b7220 */ /* 0x000fe20000400000 */
[----:B------:R-:W0:Y:S01]  /*14a0*/  MUFU.RCP R21, R22 ;  /* 0x0000001600157308 */ /* 0x000e220000001000 */
[----:B------:R-:W-:Y:S01]  /*14b0*/  FSEL R28, R20, 1, P1 ;  /* 0x3f800000141c7808 */ /* 0x000fe20000800000 */
[----:B------:R-:W-:Y:S01]  /*14c0*/  FMUL R23, R23, 1.4426950216293334961 ;  /* 0x3fb8aa3b17177820 */ /* 0x000fe20000400000 */
[----:B------:R-:W-:-:S04]  /*14d0*/  FSETP.GEU.AND P2, PT, R26, -126, PT ;  /* 0xc2fc00001a00780b */ /* 0x000fc80003f4e000 */
[----:B------:R-:W-:Y:S01]  /*14e0*/  FSETP.GEU.AND P0, PT, R23, -126, PT ;  /* 0xc2fc00001700780b */ /* 0x000fe20003f0e000 */
[----:B------:R-:W1:Y:S01]  /*14f0*/  MUFU.EX2 R27, R24 ;  /* 0x00000018001b7308 */ /* 0x000e620000000800 */
[----:B0-----:R-:W-:-:S07]  /*1500*/  FMUL R21, R21, R28 ;  /* 0x0000001c15157220 */ /* 0x001fce0000400000 */
[----:B------:R-:W-:Y:S01]  /*1510*/  @!P2 FMUL R26, R26, 0.5 ;  /* 0x3f0000001a1aa820 */ /* 0x000fe20000400000 */
[----:B------:R-:W-:Y:S01]  /*1520*/  FADD R28, RZ, -R19 ;  /* 0x80000013ff1c7221 */ /* 0x000fe20000000000 */
[----:B------:R-:W-:Y:S02]  /*1530*/  FMUL R16, R16, R21 ;  /* 0x0000001510107220 */ /* 0x000fe40000400000 */
[----:B------:R-:W0:Y:S01]  /*1540*/  MUFU.EX2 R29, R26 ;  /* 0x0000001a001d7308 */ /* 0x000e220000000800 */
[----:B------:R-:W-:Y:S01]  /*1550*/  FMUL R22, R28, 1.4426950216293334961 ;  /* 0x3fb8aa3b1c167820 */ /* 0x000fe20000400000 */
[----:B------:R-:W-:Y:S01]  /*1560*/  @!P0 FMUL R23, R23, 0.5 ;  /* 0x3f00000017178820 */ /* 0x000fe20000400000 */
[----:B-1----:R-:W-:-:S03]  /*1570*/  @!P3 FMUL R27, R27, R27 ;  /* 0x0000001b1b1bb220 */ /* 0x002fc60000400000 */
[----:B------:R-:W-:Y:S01]  /*1580*/  FSETP.GEU.AND P1, PT, R22, -126, PT ;  /* 0xc2fc00001600780b */ /* 0x000fe20003f2e000 */
[----:B------:R-:W-:Y:S01]  /*1590*/  FADD R27, R27, 1 ;  /* 0x3f8000001b1b7421 */ /* 0x000fe20000000000 */
[----:B------:R-:W1:Y:S01]  /*15a0*/  MUFU.EX2 R28, R23 ;  /* 0x00000017001c7308 */ /* 0x000e620000000800 */
[----:B0-----:R-:W-:-:S03]  /*15b0*/  @!P2 FMUL R29, R29, R29 ;  /* 0x0000001d1d1da220 */ /* 0x001fc60000400000 */
[----:B------:R-:W-:Y:S01]  /*15c0*/  FSETP.GT.AND P2, PT, R27, 8.50705917302346158658e+37, PT ;  /* 0x7e8000001b00780b */ /* 0x000fe20003f44000 */
[----:B------:R-:W-:-:S06]  /*15d0*/  FADD R29, R29, 1 ;  /* 0x3f8000001d1d7421 */ /* 0x000fcc0000000000 */
[----:B------:R-:W-:Y:S01]  /*15e0*/  @!P1 FMUL R22, R22, 0.5 ;  /* 0x3f00000016169820 */ /* 0x000fe20000400000 */
[----:B------:R-:W-:Y:S01]  /*15f0*/  FSEL R21, R20, 1, P2 ;  /* 0x3f80000014157808 */ /* 0x000fe20001000000 */
[----:B-1----:R-:W-:Y:S01]  /*1600*/  @!P0 FMUL R28, R28, R28 ;  /* 0x0000001c1c1c8220 */ /* 0x002fe20000400000 */
[----:B------:R-:W-:-:S03]  /*1610*/  FSETP.GT.AND P3, PT, R29, 8.50705917302346158658e+37, PT ;  /* 0x7e8000001d00780b */ /* 0x000fc60003f64000 */
[----:B------:R-:W0:Y:S01]  /*1620*/  MUFU.EX2 R22, R22 ;  /* 0x0000001600167308 */ /* 0x000e220000000800 */
[----:B------:R-:W-:Y:S01]  /*1630*/  FADD R24, R28, 1 ;  /* 0x3f8000001c187421 */ /* 0x000fe20000000000 */
[----:B------:R-:W-:Y:S01]  /*1640*/  FSEL R28, R20, 1, P3 ;  /* 0x3f800000141c7808 */ /* 0x000fe20001800000 */
[----:B------:R-:W-:-:S03]  /*1650*/  @P2 FMUL R27, R27, 0.25 ;  /* 0x3e8000001b1b2820 */ /* 0x000fc60000400000 */
[----:B------:R-:W-:Y:S02]  /*1660*/  FSETP.GT.AND P0, PT, R24, 8.50705917302346158658e+37, PT ;  /* 0x7e8000001800780b */ /* 0x000fe40003f04000 */
[----:B------:R1:W2:Y:S02]  /*1670*/  MUFU.RCP R26, R27 ;  /* 0x0000001b001a7308 */ /* 0x0002a40000001000 */
[----:B------:R-:W-:Y:S01]  /*1680*/  @P3 FMUL R29, R29, 0.25 ;  /* 0x3e8000001d1d3820 */ /* 0x000fe20000400000 */
[----:B0-----:R-:W-:-:S05]  /*1690*/  @!P1 FMUL R22, R22, R22 ;  /* 0x0000001616169220 */ /* 0x001fca0000400000 */
[----:B------:R-:W0:Y:S01]  /*16a0*/  MUFU.RCP R23, R29 ;  /* 0x0000001d00177308 */ /* 0x000e220000001000 */
[----:B-1----:R-:W-:Y:S02]  /*16b0*/  FADD R27, R22, 1 ;  /* 0x3f800000161b7421 */ /* 0x002fe40000000000 */
[----:B------:R-:W-:Y:S01]  /*16c0*/  @P0 FMUL R24, R24, 0.25 ;  /* 0x3e80000018180820 */ /* 0x000fe20000400000 */
[----:B------:R-:W1:Y:S01]  /*16d0*/  S2R R22, SR_TID.X ;  /* 0x0000000000167919 */ /* 0x000e620000002100 */
[----:B--2---:R-:W-:-:S04]  /*16e0*/  FMUL R26, R26, R21 ;  /* 0x000000151a1a7220 */ /* 0x004fc80000400000 */
[----:B------:R-:W2:Y:S01]  /*16f0*/  MUFU.RCP R24, R24 ;  /* 0x0000001800187308 */ /* 0x000ea20000001000 */
[----:B------:R-:W-:Y:S01]  /*1700*/  FMUL R17, R17, R26 ;  /* 0x0000001a11117220 */ /* 0x000fe20000400000 */
[----:B0-----:R-:W-:Y:S01]  /*1710*/  FMUL R21, R23, R28 ;  /* 0x0000001c17157220 */ /* 0x001fe20000400000 */
[----:B------:R-:W-:Y:S02]  /*1720*/  FSEL R23, R20, 1, P0 ;  /* 0x3f80000014177808 */ /* 0x000fe40000000000 */
[----:B------:R-:W-:Y:S01]  /*1730*/  FSETP.GT.AND P0, PT, R27, 8.50705917302346158658e+37, PT ;  /* 0x7e8000001b00780b */ /* 0x000fe20003f04000 */
[----:B------:R-:W-:-:S03]  /*1740*/  FMUL R18, R18, R21 ;  /* 0x0000001512127220 */ /* 0x000fc60000400000 */
[----:B------:R-:W-:Y:S01]  /*1750*/  FSEL R20, R20, 1, P0 ;  /* 0x3f80000014147808 */ /* 0x000fe20000000000 */
[----:B--2---:R-:W-:-:S04]  /*1760*/  FMUL R23, R24, R23 ;  /* 0x0000001718177220 */ /* 0x004fc80000400000 */
[----:B------:R-:W-:-:S04]  /*1770*/  FMUL R12, R12, R23 ;  /* 0x000000170c0c7220 */ /* 0x000fc80000400000 */
[----:B------:R-:W-:-:S06]  /*1780*/  @P0 FMUL R27, R27, 0.25 ;  /* 0x3e8000001b1b0820 */ /* 0x000fcc0000400000 */
[----:B------:R-:W0:Y:S01]  /*1790*/  MUFU.RCP R27, R27 ;  /* 0x0000001b001b7308 */ /* 0x000e220000001000 */
[----:B-1----:R-:W-:-:S04]  /*17a0*/  SHF.L.U32 R24, R22, 0x4, RZ ;  /* 0x0000000416187819 */ /* 0x002fc800000006ff */
[----:B------:R-:W-:-:S04]  /*17b0*/  LOP3.LUT R24, R24, 0xff0, RZ, 0xc0, !PT ;  /* 0x00000ff018187812 */ /* 0x000fc800078ec0ff */
[----:B------:R-:W-:-:S04]  /*17c0*/  IADD3 R23, R24, UR4, RZ ;  /* 0x0000000418177c10 */ /* 0x000fc8000fffe0ff */
[----:B------:R-:W-:Y:S01]  /*17d0*/  LEA R28, R24, R23, 0x2 ;  /* 0x00000017181c7211 */ /* 0x000fe200078e10ff */
[----:B0-----:R-:W-:Y:S01]  /*17e0*/  FMUL R20, R27, R20 ;  /* 0x000000141b147220 */ /* 0x001fe20000400000 */
[----:B------:R-:W-:-:S03]  /*17f0*/  SHF.L.U32 R24, R22, 0x2, RZ ;  /* 0x0000000216187819 */ /* 0x000fc600000006ff */
[----:B------:R0:W-:Y:S01]  /*1800*/  STS.128 [R28], R12 ;  /* 0x0000000c1c007388 */ /* 0x0001e20000000c00 */
[----:B------:R-:W-:Y:S01]  /*1810*/  FMUL R19, R19, R20 ;  /* 0x0000001413137220 */ /* 0x000fe20000400000 */
[----:B------:R-:W-:Y:S02]  /*1820*/  LOP3.LUT R24, R24, 0x3fc, RZ, 0xc0, !PT ;  /* 0x000003fc18187812 */ /* 0x000fe400078ec0ff */
[----:B------:R1:W-:Y:S01]  /*1830*/  STS.128 [R28+0x10], R4 ;  /* 0x000010041c007388 */ /* 0x0003e20000000c00 */
[----:B------:R-:W-:Y:S02]  /*1840*/  LOP3.LUT R22, R22, 0xfc, RZ, 0xc0, !PT ;  /* 0x000000fc16167812 */ /* 0x000fe400078ec0ff */
[C---:B------:R-:W-:Y:S01]  /*1850*/  LOP3.LUT R23, R24.reuse, 0x400, RZ, 0xfc, !PT ;  /* 0x0000040018177812 */ /* 0x040fe200078efcff */
[----:B------:R2:W-:Y:S01]  /*1860*/  STS.128 [R28+0x20], R8 ;  /* 0x000020081c007388 */ /* 0x0005e20000000c00 */
[----:B------:R-:W-:Y:S02]  /*1870*/  LOP3.LUT R26, R24, 0x800, RZ, 0xfc, !PT ;  /* 0x00000800181a7812 */ /* 0x000fe400078efcff */
[----:B------:R-:W-:Y:S01]  /*1880*/  LOP3.LUT R23, R23, 0x7f0, RZ, 0xc0, !PT ;  /* 0x000007f017177812 */ /* 0x000fe200078ec0ff */
[----:B------:R3:W-:Y:S01]  /*1890*/  STS.128 [R28+0x30], R16 ;  /* 0x000030101c007388 */ /* 0x0007e20000000c00 */
[----:B------:R-:W-:-:S02]  /*18a0*/  LOP3.LUT R26, R26, 0xbf0, RZ, 0xc0, !PT ;  /* 0x00000bf01a1a7812 */ /* 0x000fc400078ec0ff */
[----:B------:R-:W-:Y:S02]  /*18b0*/  IADD3 R23, R23, UR4, RZ ;  /* 0x0000000417177c10 */ /* 0x000fe4000fffe0ff */
[----:B0-----:R-:W-:Y:S02]  /*18c0*/  LEA R13, R22, UR4, 0x2 ;  /* 0x00000004160d7c11 */ /* 0x001fe4000f8e10ff */
[C---:B------:R-:W-:Y:S02]  /*18d0*/  LEA R12, R24.reuse, R23, 0x2 ;  /* 0x00000017180c7211 */ /* 0x040fe400078e10ff */
[----:B-1----:R-:W-:Y:S02]  /*18e0*/  IADD3 R5, R26, UR4, RZ ;  /* 0x000000041a057c10 */ /* 0x002fe4000fffe0ff */
[C---:B------:R-:W-:Y:S01]  /*18f0*/  LEA R4, R24.reuse, R13, 0x2 ;  /* 0x0000000d18047211 */ /* 0x040fe200078e10ff */
[----:B------:R-:W-:Y:S01]  /*1900*/  BAR.SYNC.DEFER_BLOCKING 0x0 ;  /* 0x0000000000007b1d */ /* 0x000fe20000010000 */
[----:B------:R-:W-:-:S02]  /*1910*/  LEA R20, R24, R5, 0x2 ;  /* 0x0000000518147211 */ /* 0x000fc400078e10ff */
[----:B--2---:R-:W-:Y:S02]  /*1920*/  LOP3.LUT R9, R25, 0xc, R2, 0xf8, !PT ;  /* 0x0000000c19097812 */ /* 0x004fe400078ef802 */
[----:B------:R-:W-:-:S03]  /*1930*/  PRMT R2, R3, 0x6540, R0 ;  /* 0x0000654003027816 */ /* 0x000fc60000000000 */
[----:B------:R-:W0:Y:S01]  /*1940*/  LDC.64 R26, c[0x0][0x238] ;  /* 0x00008e00ff1a7b82 */ /* 0x000e220000000a00 */
[C---:B------:R-:W-:Y:S02]  /*1950*/  ISETP.GE.AND P0, PT, R9.reuse, 0x10, PT ;  /* 0x000000100900780c */ /* 0x040fe40003f06270 */
[C---:B------:R-:W-:Y:S02]  /*1960*/  LOP3.LUT R10, R2.reuse, 0x40, RZ, 0xfc, !PT ;  /* 0x00000040020a7812 */ /* 0x040fe400078efcff */
[----:B------:R-:W-:Y:S02]  /*1970*/  SHF.L.U32 R9, R9, 0xa, RZ ;  /* 0x0000000a09097819 */ /* 0x000fe400000006ff */
[----:B------:R-:W-:Y:S02]  /*1980*/  LOP3.LUT R8, R2, 0x80, RZ, 0xfc, !PT ;  /* 0x0000008002087812 */ /* 0x000fe400078efcff */
[----:B------:R-:W-:Y:S02]  /*1990*/  LOP3.LUT R11, R24, 0xc00, RZ, 0xfc, !PT ;  /* 0x00000c00180b7812 */ /* 0x000fe400078efcff */
[----:B------:R-:W-:-:S02]  /*19a0*/  LOP3.LUT R0, R2, 0xc0, RZ, 0xfc, !PT ;  /* 0x000000c002007812 */ /* 0x000fc400078efcff */
[----:B------:R-:W-:Y:S02]  /*19b0*/  ISETP.LT.AND P1, PT, R2, 0x400, !P0 ;  /* 0x000004000200780c */ /* 0x000fe40004721270 */
[----:B------:R-:W-:Y:S02]  /*19c0*/  ISETP.LT.AND P2, PT, R10, 0x400, !P0 ;  /* 0x000004000a00780c */ /* 0x000fe40004741270 */
[----:B------:R-:W-:Y:S01]  /*19d0*/  LEA R3, R2, R9, 0x2 ;  /* 0x0000000902037211 */ /* 0x000fe200078e10ff */
[----:B------:R-:W1:Y:S01]  /*19e0*/  LDS.128 R4, [R4] ;  /* 0x0000000004047984 */ /* 0x000e620000000c00 */
[----:B------:R-:W-:Y:S02]  /*19f0*/  ISETP.LT.AND P3, PT, R8, 0x400, !P0 ;  /* 0x000004000800780c */ /* 0x000fe40004761270 */
[----:B------:R-:W-:Y:S01]  /*1a00*/  LOP3.LUT R2, R11, 0xff0, RZ, 0xc0, !PT ;  /* 0x00000ff00b027812 */ /* 0x000fe200078ec0ff */
[----:B------:R-:W2:Y:S01]  /*1a10*/  LDS.128 R12, [R12+0x1000] ;  /* 0x001000000c0c7984 */ /* 0x000ea20000000c00 */
[----:B------:R-:W-:-:S02]  /*1a20*/  ISETP.LT.AND P0, PT, R0, 0x400, !P0 ;  /* 0x000004000000780c */ /* 0x000fc40004701270 */
[-C--:B------:R-:W-:Y:S01]  /*1a30*/  LEA R11, R10, R9.reuse, 0x2 ;  /* 0x000000090a0b7211 */ /* 0x080fe200078e10ff */
[----:B------:R-:W4:Y:S01]  /*1a40*/  LDS.128 R20, [R20+0x2000] ;  /* 0x0020000014147984 */ /* 0x000f220000000c00 */
[----:B---3--:R-:W-:Y:S02]  /*1a50*/  LEA R17, R8, R9, 0x2 ;  /* 0x0000000908117211 */ /* 0x008fe400078e10ff */
[----:B------:R-:W-:Y:S01]  /*1a60*/  IADD3 R19, R2, UR4, RZ ;  /* 0x0000000402137c10 */ /* 0x000fe2000fffe0ff */
[----:B0-----:R-:W-:-:S03]  /*1a70*/  IMAD.WIDE R2, R3, 0x4, R26 ;  /* 0x0000000403027825 */ /* 0x001fc600078e021a */
[----:B------:R-:W-:Y:S01]  /*1a80*/  LEA R19, R24, R19, 0x2 ;  /* 0x0000001318137211 */ /* 0x000fe200078e10ff */
[----:B------:R-:W-:-:S04]  /*1a90*/  IMAD.WIDE R10, R11, 0x4, R26 ;  /* 0x000000040b0a7825 */ /* 0x000fc800078e021a */
[----:B------:R-:W-:Y:S01]  /*1aa0*/  IMAD.WIDE R16, R17, 0x4, R26 ;  /* 0x0000000411107825 */ /* 0x000fe200078e021a */
[----:B-1----:R0:W-:Y:S04]  /*1ab0*/  @P1 STG.E.128 desc[UR6][R2.64], R4 ;  /* 0x0000000402001986 */ /* 0x0021e8000c101d06 */
[----:B--2---:R0:W-:Y:S04]  /*1ac0*/  @P2 STG.E.128 desc[UR6][R10.64], R12 ;  /* 0x0000000c0a002986 */ /* 0x0041e8000c101d06 */
[----:B----4-:R0:W-:Y:S02]  /*1ad0*/  @P3 STG.E.128 desc[UR6][R16.64], R20 ;  /* 0x0000001410003986 */ /* 0x0101e4000c101d06 */
[----:B0-----:R-:W-:Y:S05]  /*1ae0*/  @!P0 EXIT ;  /* 0x000000000000894d */ /* 0x001fea0003800000 */
[----:B0-----:R-:W0:Y:S01]  /*1af0*/  LDS.128 R16, [R19+0x3000] ;  /* 0x0030000013107984 */ /* 0x001e220000000c00 */
[----:B------:R-:W-:-:S05]  /*1b00*/  LEA R9, R0, R9, 0x2 ;  /* 0x0000000900097211 */ /* 0x000fca00078e10ff */
[----:B------:R-:W-:-:S05]  /*1b10*/  IMAD.WIDE R26, R9, 0x4, R26 ;  /* 0x00000004091a7825 */ /* 0x000fca00078e021a */
[----:B0-----:R-:W-:Y:S01]  /*1b20*/  STG.E.128 desc[UR6][R26.64], R16 ;  /* 0x000000101a007986 */ /* 0x001fe2000c101d06 */
[----:B------:R-:W-:Y:S05]  /*1b30*/  EXIT ;  /* 0x000000000000794d */ /* 0x000fea0003800000 */
.L_x_0:
[----:B------:R-:W-:-:S00]  /*1b40*/  BRA `(.L_x_0) ;  /* 0xfffffffc00fc7947 */ /* 0x000fc0000383ffff */
[----:B------:R-:W-:-:S00]  /*1b50*/  NOP ;  /* 0x0000000000007918 */ /* 0x000fc00000000000 */
        /* <DEDUP_REMOVED lines=10> */
.L_x_1:


//--------------------- .nv.global.init           --------------------------
	.section	.nv.global.init,"aw",@progbits
.nv.global.init:
	.type		_$_str,@object
	.size		_$_str,(_$_str_$_2 - _$_str)
_$_str:
        /*0000*/ 	.byte	0x5f, 0x5f, 0x43, 0x55, 0x44, 0x41, 0x5f, 0x46, 0x54, 0x5a, 0x00
	.type		_$_str_$_2,@object
	.size		_$_str_$_2,(.L_1 - _$_str_$_2)
_$_str_$_2:
        /*000b*/ 	.byte	0x5f, 0x5f, 0x43, 0x55, 0x44, 0x41, 0x5f, 0x50, 0x52, 0x45, 0x43, 0x5f, 0x53, 0x51, 0x52, 0x54
        /*001b*/ 	.byte	0x00
.L_1:


//--------------------- .nv.shared.triton_poi_fused__native_batch_norm_legit_no_training_silu_46 --------------------------
	.section	.nv.shared.triton_poi_fused__native_batch_norm_legit_no_training_silu_46,"aw",@nobits
	.sectionflags	@""
	.align	16
	.zero		1024


//--------------------- .nv.constant0.triton_poi_fused__native_batch_norm_legit_no_training_silu_46 --------------------------
	.section	.nv.constant0.triton_poi_fused__native_batch_norm_legit_no_training_silu_46,"a",@progbits
	.sectionflags	@""
	.align	4
.nv.constant0.triton_poi_fused__native_batch_norm_legit_no_training_silu_46:
	.zero		584
